	.headerflags	@"EF_CUDA_TEXMODE_UNIFIED EF_CUDA_64BIT_ADDRESS EF_CUDA_ACCELERATORS EF_CUDA_SM90 EF_CUDA_VIRTUAL_SM(EF_CUDA_SM90)"
	.elftype	@"ET_EXEC"


//--------------------- .nv.info                  --------------------------
	.section	.nv.info,"",@"SHT_CUDA_INFO"
	.align	4


	//----- nvinfo : EIATTR_REGCOUNT
	.align		4
        /*0000*/ 	.byte	0x04, 0x2f
        /*0002*/ 	.short	(.L_3 - .L_2)
	.align		4
.L_2:
        /*0004*/ 	.word	index@(triton_poi_fused_add_div_sqrt_18)
        /*0008*/ 	.word	0x00000020


	//----- nvinfo : EIATTR_MIN_STACK_SIZE
	.align		4
.L_3:
        /*000c*/ 	.byte	0x04, 0x12
        /*000e*/ 	.short	(.L_5 - .L_4)
	.align		4
.L_4:
        /*0010*/ 	.word	index@(triton_poi_fused_add_div_sqrt_18)
        /*0014*/ 	.word	0x00000000


	//----- nvinfo : EIATTR_FRAME_SIZE
	.align		4
.L_5:
        /*0018*/ 	.byte	0x04, 0x11
        /*001a*/ 	.short	(.L_7 - .L_6)
	.align		4
.L_6:
        /*001c*/ 	.word	index@(triton_poi_fused_add_div_sqrt_18)
        /*0020*/ 	.word	0x00000000


	//----- nvinfo : EIATTR_MIN_STACK_SIZE
	.align		4
.L_7:
        /*0024*/ 	.byte	0x04, 0x12
        /*0026*/ 	.short	(.L_9 - .L_8)
	.align		4
.L_8:
        /*0028*/ 	.word	index@(triton_poi_fused_add_div_sqrt_18)
        /*002c*/ 	.word	0x00000000
.L_9:


//--------------------- .nv.info.triton_poi_fused_add_div_sqrt_18 --------------------------
	.section	.nv.info.triton_poi_fused_add_div_sqrt_18,"",@"SHT_CUDA_INFO"
	.sectionflags	@""
	.align	4


	//----- nvinfo : EIATTR_CUDA_API_VERSION
	.align		4
        /*0000*/ 	.byte	0x04, 0x37
        /*0002*/ 	.short	(.L_11 - .L_10)
.L_10:
        /*0004*/ 	.word	0x0000007c


	//----- nvinfo : EIATTR_KPARAM_INFO
	.align		4
.L_11:
        /*0008*/ 	.byte	0x04, 0x17
        /*000a*/ 	.short	(.L_13 - .L_12)
.L_12:
        /*000c*/ 	.word	0x00000000
        /*0010*/ 	.short	0x0004
        /*0012*/ 	.short	0x001c
        /*0014*/ 	.byte	0x00, 0xf0, 0x11, 0x00


	//----- nvinfo : EIATTR_KPARAM_INFO
	.align		4
.L_13:
        /*0018*/ 	.byte	0x04, 0x17
        /*001a*/ 	.short	(.L_15 - .L_14)
.L_14:
        /*001c*/ 	.word	0x00000000
        /*0020*/ 	.short	0x0003
        /*0022*/ 	.short	0x0018
        /*0024*/ 	.byte	0x00, 0xf0, 0x11, 0x00


	//----- nvinfo : EIATTR_KPARAM_INFO
	.align		4
.L_15:
        /*0028*/ 	.byte	0x04, 0x17
        /*002a*/ 	.short	(.L_17 - .L_16)
.L_16:
        /*002c*/ 	.word	0x00000000
        /*0030*/ 	.short	0x0002
        /*0032*/ 	.short	0x0010
        /*0034*/ 	.byte	0x00, 0xf4, 0x21, 0x00


	//----- nvinfo : EIATTR_KPARAM_INFO
	.align		4
.L_17:
        /*0038*/ 	.byte	0x04, 0x17
        /*003a*/ 	.short	(.L_19 - .L_18)
.L_18:
        /*003c*/ 	.word	0x00000000
        /*0040*/ 	.short	0x0001
        /*0042*/ 	.short	0x0008
        /*0044*/ 	.byte	0x00, 0xf4, 0x21, 0x00


	//----- nvinfo : EIATTR_KPARAM_INFO
	.align		4
.L_19:
        /*0048*/ 	.byte	0x04, 0x17
        /*004a*/ 	.short	(.L_21 - .L_20)
.L_20:
        /*004c*/ 	.word	0x00000000
        /*0050*/ 	.short	0x0000
        /*0052*/ 	.short	0x0000
        /*0054*/ 	.byte	0x00, 0xf4, 0x21, 0x00


	//----- nvinfo : EIATTR_SPARSE_MMA_MASK
	.align		4
.L_21:
        /*0058*/ 	.byte	0x03, 0x50
        /*005a*/ 	.short	0x0000


	//----- nvinfo : EIATTR_MAXREG_COUNT
	.align		4
        /*005c*/ 	.byte	0x03, 0x1b
        /*005e*/ 	.short	0x00ff


	//----- nvinfo : EIATTR_EXIT_INSTR_OFFSETS
	.align		4
        /*0060*/ 	.byte	0x04, 0x1c
        /*0062*/ 	.short	(.L_23 - .L_22)


	//   ....[0]....
.L_22:
        /*0064*/ 	.word	0x00000d10


	//   ....[1]....
        /*0068*/ 	.word	0x00000d30


	//----- nvinfo : EIATTR_REQNTID
	.align		4
.L_23:
        /*006c*/ 	.byte	0x04, 0x10
        /*006e*/ 	.short	(.L_25 - .L_24)
.L_24:
        /*0070*/ 	.word	0x00000080
        /*0074*/ 	.word	0x00000001
        /*0078*/ 	.word	0x00000001


	//----- nvinfo : EIATTR_CBANK_PARAM_SIZE
	.align		4
.L_25:
        /*007c*/ 	.byte	0x03, 0x19
        /*007e*/ 	.short	0x0020


	//----- nvinfo : EIATTR_PARAM_CBANK
	.align		4
        /*0080*/ 	.byte	0x04, 0x0a
        /*0082*/ 	.short	(.L_27 - .L_26)
	.align		4
.L_26:
        /*0084*/ 	.word	index@(.nv.constant0.triton_poi_fused_add_div_sqrt_18)
        /*0088*/ 	.short	0x0210
        /*008a*/ 	.short	0x0020


	//----- nvinfo : EIATTR_SW_WAR
	.align		4
.L_27:
        /*008c*/ 	.byte	0x04, 0x36
        /*008e*/ 	.short	(.L_29 - .L_28)
.L_28:
        /*0090*/ 	.word	0x00000008
.L_29:


//--------------------- .nv.callgraph             --------------------------
	.section	.nv.callgraph,"",@"SHT_CUDA_CALLGRAPH"
	.align	4
	.sectionentsize	8
	.align		4
        /*0000*/ 	.word	0x00000000
	.align		4
        /*0004*/ 	.word	0xffffffff
	.align		4
        /*0008*/ 	.word	0x00000000
	.align		4
        /*000c*/ 	.word	0xfffffffe
	.align		4
        /*0010*/ 	.word	0x00000000
	.align		4
        /*0014*/ 	.word	0xfffffffd
	.align		4
        /*0018*/ 	.word	0x00000000
	.align		4
        /*001c*/ 	.word	0xfffffffc


//--------------------- .nv.constant4             --------------------------
	.section	.nv.constant4,"a",@progbits
	.align	8
	.align		8
.nv.constant4:
        /*0000*/ 	.dword	_$_str
	.align		8
        /*0008*/ 	.dword	_$_str_$_2


//--------------------- .text.triton_poi_fused_add_div_sqrt_18 --------------------------
	.section	.text.triton_poi_fused_add_div_sqrt_18,"ax",@progbits
	.sectionflags	@"SHF_BARRIERS=1"
	.align	128
        .global         triton_poi_fused_add_div_sqrt_18
        .type           triton_poi_fused_add_div_sqrt_18,@function
        .size           triton_poi_fused_add_div_sqrt_18,(.L_x_1 - triton_poi_fused_add_div_sqrt_18)
        .other          triton_poi_fused_add_div_sqrt_18,@"STO_CUDA_ENTRY STV_DEFAULT"
triton_poi_fused_add_div_sqrt_18:
.text.triton_poi_fused_add_div_sqrt_18:
[----:B------:R-:W0:Y:S01]  /*0000*/  LDC R1, c[0x0][0x28] ;  /* 0x00000a00ff017b82 */ /* 0x000e220000000800 */
[----:B------:R-:W1:Y:S07]  /*0010*/  S2R R13, SR_TID.X ;  /* 0x00000000000d7919 */ /* 0x000e6e0000002100 */
[----:B------:R-:W2:Y:S01]  /*0020*/  LDC.64 R2, c[0x0][0x210] ;  /* 0x00008400ff027b82 */ /* 0x000ea20000000a00 */
[----:B------:R-:W-:Y:S02]  /*0030*/  CS2R R24, SRZ ;  /* 0x0000000000187805 */ /* 0x000fe4000001ff00 */
[----:B------:R-:W-:Y:S01]  /*0040*/  CS2R R26, SRZ ;  /* 0x00000000001a7805 */ /* 0x000fe2000001ff00 */
[----:B------:R-:W3:Y:S01]  /*0050*/  S2R R6, SR_CTAID.Y ;  /* 0x0000000000067919 */ /* 0x000ee20000002600 */
[----:B------:R-:W-:Y:S01]  /*0060*/  ULDC.64 UR6, c[0x0][0x208] ;  /* 0x0000820000067ab9 */ /* 0x000fe20000000a00 */
[----:B------:R-:W4:Y:S01]  /*0070*/  S2R R5, SR_CTAID.X ;  /* 0x0000000000057919 */ /* 0x000f220000002500 */
[----:B------:R-:W-:Y:S01]  /*0080*/  CS2R R10, SRZ ;  /* 0x00000000000a7805 */ /* 0x000fe2000001ff00 */
[----:B------:R-:W5:Y:S01]  /*0090*/  S2UR UR5, SR_CgaCtaId ;  /* 0x00000000000579c3 */ /* 0x000f620000008800 */
[----:B------:R-:W-:-:S07]  /*00a0*/  UMOV UR4, 0x400 ;  /* 0x0000040000047882 */ /* 0x000fce0000000000 */
[----:B------:R-:W2:Y:S01]  /*00b0*/  LDC.64 R18, c[0x0][0x218] ;  /* 0x00008600ff127b82 */ /* 0x000ea20000000a00 */
[----:B-1----:R-:W-:Y:S02]  /*00c0*/  SHF.L.U32 R21, R13, 0x2, RZ ;  /* 0x000000020d157819 */ /* 0x002fe400000006ff */
[----:B---3--:R-:W-:Y:S02]  /*00d0*/  SHF.L.U32 R14, R6, 0xa, RZ ;  /* 0x0000000a060e7819 */ /* 0x008fe400000006ff */
[----:B------:R-:W-:Y:S02]  /*00e0*/  LOP3.LUT R21, R21, 0x1fc, RZ, 0xc0, !PT ;  /* 0x000001fc15157812 */ /* 0x000fe400078ec0ff */
[----:B----4-:R-:W-:Y:S02]  /*00f0*/  ISETP.GE.AND P0, PT, R5, 0x100, PT ;  /* 0x000001000500780c */ /* 0x010fe40003f06270 */
[----:B------:R-:W-:Y:S02]  /*0100*/  LOP3.LUT R0, R14, R21, RZ, 0xfc, !PT ;  /* 0x000000150e007212 */ /* 0x000fe400078efcff */
[----:B------:R-:W-:-:S02]  /*0110*/  SHF.R.S32.HI R6, RZ, 0x15, R6 ;  /* 0x00000015ff067819 */ /* 0x000fc40000011406 */
[----:B------:R-:W-:-:S04]  /*0120*/  SHF.R.S32.HI R7, RZ, 0x1f, R0 ;  /* 0x0000001fff077819 */ /* 0x000fc80000011400 */
[----:B------:R-:W-:-:S04]  /*0130*/  LEA.HI R7, R7, R0, RZ, 0x8 ;  /* 0x0000000007077211 */ /* 0x000fc800078f40ff */
[C---:B------:R-:W-:Y:S01]  /*0140*/  LOP3.LUT R9, R7.reuse, 0xffffff00, RZ, 0xc0, !PT ;  /* 0xffffff0007097812 */ /* 0x040fe200078ec0ff */
[----:B------:R-:W-:-:S03]  /*0150*/  IMAD.SHL.U32 R7, R7, 0x100, RZ ;  /* 0x0000010007077824 */ /* 0x000fc600078e00ff */
[----:B------:R-:W-:Y:S02]  /*0160*/  IADD3 R4, R0, -R9, RZ ;  /* 0x8000000900047210 */ /* 0x000fe40007ffe0ff */
[----:B------:R-:W-:-:S03]  /*0170*/  LOP3.LUT R7, R7, 0xffff0000, RZ, 0xc0, !PT ;  /* 0xffff000007077812 */ /* 0x000fc600078ec0ff */
[----:B------:R-:W-:-:S05]  /*0180*/  IMAD R4, R5, 0x100, R4 ;  /* 0x0000010005047824 */ /* 0x000fca00078e0204 */
[----:B------:R-:W-:Y:S02]  /*0190*/  IADD3 R17, R4, R7, RZ ;  /* 0x0000000704117210 */ /* 0x000fe40007ffe0ff */
[----:B------:R-:W-:-:S03]  /*01a0*/  SGXT R7, R6, 0x1 ;  /* 0x000000010607781a */ /* 0x000fc60000000200 */
[----:B--2---:R-:W-:Y:S01]  /*01b0*/  IMAD.WIDE R16, R17, 0x4, R2 ;  /* 0x0000000411107825 */ /* 0x004fe200078e0202 */
[----:B------:R-:W-:-:S04]  /*01c0*/  LEA.HI R0, R7, R0, RZ, 0x8 ;  /* 0x0000000007007211 */ /* 0x000fc800078f40ff */
[----:B------:R1:W2:Y:S01]  /*01d0*/  @!P0 LDG.E.EL.128 R24, desc[UR6][R16.64] ;  /* 0x0000000610188981 */ /* 0x0002a2000c2e1d00 */
[----:B------:R-:W-:-:S04]  /*01e0*/  LEA R0, R0, 0x20000, 0x8 ;  /* 0x0002000000007811 */ /* 0x000fc800078e40ff */
[----:B------:R-:W-:-:S05]  /*01f0*/  LOP3.LUT R9, R0, 0xffff0000, RZ, 0xc0, !PT ;  /* 0xffff000000097812 */ /* 0x000fca00078ec0ff */
[----:B------:R-:W-:-:S04]  /*0200*/  IMAD.IADD R9, R4, 0x1, R9 ;  /* 0x0000000104097824 */ /* 0x000fc800078e0209 */
[----:B------:R-:W-:Y:S01]  /*0210*/  IMAD.WIDE R2, R9, 0x4, R2 ;  /* 0x0000000409027825 */ /* 0x000fe200078e0202 */
[----:B------:R-:W-:-:S06]  /*0220*/  CS2R R8, SRZ ;  /* 0x0000000000087805 */ /* 0x000fcc000001ff00 */
[----:B------:R3:W4:Y:S01]  /*0230*/  @!P0 LDG.E.EL.128 R8, desc[UR6][R2.64] ;  /* 0x0000000602088981 */ /* 0x000722000c2e1d00 */
[----:B-----5:R-:W-:Y:S01]  /*0240*/  UPRMT UR4, UR5, 0x654, UR4 ;  /* 0x0000065405047896 */ /* 0x020fe20008000004 */
[----:B------:R-:W-:Y:S01]  /*0250*/  LOP3.LUT R15, R13, 0x7f, RZ, 0xc0, !PT ;  /* 0x0000007f0d0f7812 */ /* 0x000fe200078ec0ff */
[----:B------:R-:W-:Y:S01]  /*0260*/  HFMA2.MMA R28, -RZ, RZ, 0, 0 ;  /* 0x00000000ff1c7435 */ /* 0x000fe200000001ff */
[----:B-1----:R-:W-:Y:S02]  /*0270*/  LOP3.LUT R16, R14, 0x7f, R13, 0xf8, !PT ;  /* 0x0000007f0e107812 */ /* 0x002fe400078ef80d */
[----:B------:R-:W-:Y:S02]  /*0280*/  LOP3.LUT R6, R15, 0x80, RZ, 0xfc, !PT ;  /* 0x000000800f067812 */ /* 0x000fe400078efcff */
[----:B------:R-:W-:Y:S02]  /*0290*/  LEA R21, R21, UR4, 0x3 ;  /* 0x0000000415157c11 */ /* 0x000fe4000f8e18ff */
[----:B---3--:R-:W-:-:S02]  /*02a0*/  LOP3.LUT R3, R15, 0x100, RZ, 0xfc, !PT ;  /* 0x000001000f037812 */ /* 0x008fc400078efcff */
[C---:B------:R-:W-:Y:S02]  /*02b0*/  LOP3.LUT R4, R15.reuse, 0x180, RZ, 0xfc, !PT ;  /* 0x000001800f047812 */ /* 0x040fe400078efcff */
[----:B------:R-:W-:Y:S02]  /*02c0*/  LOP3.LUT R0, R14, 0x80, R15, 0xfe, !PT ;  /* 0x000000800e007812 */ /* 0x000fe400078efe0f */
[----:B------:R-:W-:Y:S02]  /*02d0*/  LOP3.LUT R20, R14, 0x100, R15, 0xfe, !PT ;  /* 0x000001000e147812 */ /* 0x000fe400078efe0f */
[----:B------:R-:W-:Y:S02]  /*02e0*/  LOP3.LUT R14, R14, 0x180, R15, 0xfe, !PT ;  /* 0x000001800e0e7812 */ /* 0x000fe400078efe0f */
[----:B------:R-:W-:Y:S02]  /*02f0*/  LEA R2, R15, UR4, 0x3 ;  /* 0x000000040f027c11 */ /* 0x000fe4000f8e18ff */
[----:B------:R-:W-:-:S02]  /*0300*/  LEA R6, R6, UR4, 0x3 ;  /* 0x0000000406067c11 */ /* 0x000fc4000f8e18ff */
[----:B------:R-:W-:Y:S02]  /*0310*/  LEA R15, R3, UR4, 0x3 ;  /* 0x00000004030f7c11 */ /* 0x000fe4000f8e18ff */
[----:B------:R-:W-:Y:S02]  /*0320*/  LEA R4, R4, UR4, 0x3 ;  /* 0x0000000404047c11 */ /* 0x000fe4000f8e18ff */
[C---:B------:R-:W-:Y:S02]  /*0330*/  LEA.HI R23, R7.reuse, R0, RZ, 0x8 ;  /* 0x0000000007177211 */ /* 0x040fe400078f40ff */
[----:B------:R-:W-:-:S04]  /*0340*/  LEA.HI R22, R7, R16, RZ, 0x8 ;  /* 0x0000001007167211 */ /* 0x000fc800078f40ff */
[----:B------:R-:W-:Y:S01]  /*0350*/  LOP3.LUT R22, R22, 0xfffffd00, RZ, 0xc0, !PT ;  /* 0xfffffd0016167812 */ /* 0x000fe200078ec0ff */
[----:B--2---:R1:W-:Y:S04]  /*0360*/  STS [R21], R24 ;  /* 0x0000001815007388 */ /* 0x0043e80000000800 */
[----:B------:R2:W-:Y:S04]  /*0370*/  STS [R21+0x8], R25 ;  /* 0x0000081915007388 */ /* 0x0005e80000000800 */
[----:B------:R3:W-:Y:S01]  /*0380*/  STS [R21+0x10], R26 ;  /* 0x0000101a15007388 */ /* 0x0007e20000000800 */
[----:B-1----:R-:W-:-:S03]  /*0390*/  LEA.HI R24, R7, R20, RZ, 0x8 ;  /* 0x0000001407187211 */ /* 0x002fc600078f40ff */
[----:B------:R1:W-:Y:S01]  /*03a0*/  STS [R21+0x18], R27 ;  /* 0x0000181b15007388 */ /* 0x0003e20000000800 */
[----:B--2---:R-:W-:Y:S01]  /*03b0*/  IMAD.MOV.U32 R25, RZ, RZ, RZ ;  /* 0x000000ffff197224 */ /* 0x004fe200078e00ff */
[----:B------:R-:W-:Y:S01]  /*03c0*/  LOP3.LUT R24, R24, 0xffffff00, RZ, 0xc0, !PT ;  /* 0xffffff0018187812 */ /* 0x000fe200078ec0ff */
[----:B------:R-:W-:Y:S01]  /*03d0*/  BAR.SYNC.DEFER_BLOCKING 0x0 ;  /* 0x0000000000007b1d */ /* 0x000fe20000010000 */
[----:B---3--:R-:W-:Y:S02]  /*03e0*/  LOP3.LUT R26, R23, 0xfffffd00, RZ, 0xc0, !PT ;  /* 0xfffffd00171a7812 */ /* 0x008fe400078ec0ff */
[----:B------:R-:W-:-:S03]  /*03f0*/  IADD3 R23, R22, R5, RZ ;  /* 0x0000000516177210 */ /* 0x000fc60007ffe0ff */
[----:B-1----:R-:W-:Y:S02]  /*0400*/  IMAD.IADD R27, R26, 0x1, R5 ;  /* 0x000000011a1b7824 */ /* 0x002fe400078e0205 */
[----:B0-----:R-:W-:-:S04]  /*0410*/  IMAD.WIDE R22, R23, 0x4, R18 ;  /* 0x0000000417167825 */ /* 0x001fc800078e0212 */
[----:B------:R-:W-:Y:S01]  /*0420*/  IMAD.WIDE R26, R27, 0x4, R18 ;  /* 0x000000041b1a7825 */ /* 0x000fe200078e0212 */
[----:B------:R-:W-:Y:S04]  /*0430*/  LDS R3, [R2] ;  /* 0x0000000002037984 */ /* 0x000fe80000000800 */
[----:B------:R-:W0:Y:S04]  /*0440*/  LDS R17, [R6] ;  /* 0x0000000006117984 */ /* 0x000e280000000800 */
[----:B------:R-:W-:Y:S04]  /*0450*/  LDS R13, [R15] ;  /* 0x000000000f0d7984 */ /* 0x000fe80000000800 */
[----:B------:R-:W-:Y:S01]  /*0460*/  LDS R12, [R4] ;  /* 0x00000000040c7984 */ /* 0x000fe20000000800 */
[----:B------:R-:W-:Y:S06]  /*0470*/  BAR.SYNC.DEFER_BLOCKING 0x0 ;  /* 0x0000000000007b1d */ /* 0x000fec0000010000 */
[----:B----4-:R1:W-:Y:S04]  /*0480*/  STS [R21], R8 ;  /* 0x0000000815007388 */ /* 0x0103e80000000800 */
[----:B------:R2:W-:Y:S04]  /*0490*/  STS [R21+0x8], R9 ;  /* 0x0000080915007388 */ /* 0x0005e80000000800 */
[----:B------:R-:W-:Y:S04]  /*04a0*/  STS [R21+0x10], R10 ;  /* 0x0000100a15007388 */ /* 0x000fe80000000800 */
[----:B------:R3:W-:Y:S01]  /*04b0*/  STS [R21+0x18], R11 ;  /* 0x0000180b15007388 */ /* 0x0007e20000000800 */
[----:B------:R-:W-:Y:S01]  /*04c0*/  BAR.SYNC.DEFER_BLOCKING 0x0 ;  /* 0x0000000000007b1d */ /* 0x000fe20000010000 */
[----:B-1----:R-:W-:-:S02]  /*04d0*/  LEA.HI R8, R7, R14, RZ, 0x8 ;  /* 0x0000000e07087211 */ /* 0x002fc400078f40ff */
[----:B--2---:R-:W-:Y:S02]  /*04e0*/  IADD3 R9, R24, R5, RZ ;  /* 0x0000000518097210 */ /* 0x004fe40007ffe0ff */
[----:B------:R-:W-:-:S04]  /*04f0*/  LOP3.LUT R24, R8, 0xffffff00, RZ, 0xc0, !PT ;  /* 0xffffff0008187812 */ /* 0x000fc800078ec0ff */
[----:B---3--:R-:W-:Y:S02]  /*0500*/  IADD3 R11, R24, R5, RZ ;  /* 0x00000005180b7210 */ /* 0x008fe40007ffe0ff */
[----:B------:R-:W-:Y:S01]  /*0510*/  LOP3.LUT R24, R16, 0x280, RZ, 0xfc, !PT ;  /* 0x0000028010187812 */ /* 0x000fe200078efcff */
[----:B------:R-:W-:Y:S01]  /*0520*/  IMAD.WIDE R8, R9, 0x4, R18 ;  /* 0x0000000409087825 */ /* 0x000fe200078e0212 */
[----:B------:R1:W2:Y:S04]  /*0530*/  @!P0 LDG.E.EL R25, desc[UR6][R26.64] ;  /* 0x000000061a198981 */ /* 0x0002a8000c2e1900 */
[----:B------:R3:W4:Y:S01]  /*0540*/  @!P0 LDG.E.EL R28, desc[UR6][R22.64] ;  /* 0x00000006161c8981 */ /* 0x000722000c2e1900 */
[----:B------:R-:W-:-:S03]  /*0550*/  IMAD.MOV.U32 R21, RZ, RZ, RZ ;  /* 0x000000ffff157224 */ /* 0x000fc600078e00ff */
[----:B------:R-:W5:Y:S01]  /*0560*/  LDS R2, [R2] ;  /* 0x0000000002027984 */ /* 0x000f620000000800 */
[----:B-1----:R-:W-:-:S03]  /*0570*/  LOP3.LUT R26, R16, 0x200, RZ, 0xfc, !PT ;  /* 0x00000200101a7812 */ /* 0x002fc600078efcff */
[----:B------:R-:W1:Y:S01]  /*0580*/  LDS R6, [R6] ;  /* 0x0000000006067984 */ /* 0x000e620000000800 */
[----:B------:R-:W-:Y:S01]  /*0590*/  LEA.HI R10, R7, R26, RZ, 0x8 ;  /* 0x0000001a070a7211 */ /* 0x000fe200078f40ff */
[----:B---3--:R-:W-:Y:S02]  /*05a0*/  IMAD.MOV.U32 R23, RZ, RZ, RZ ;  /* 0x000000ffff177224 */ /* 0x008fe400078e00ff */
[----:B------:R-:W3:Y:S01]  /*05b0*/  LDS R4, [R4] ;  /* 0x0000000004047984 */ /* 0x000ee20000000800 */
[----:B------:R-:W-:-:S03]  /*05c0*/  LOP3.LUT R10, R10, 0xffffff00, RZ, 0xc0, !PT ;  /* 0xffffff000a0a7812 */ /* 0x000fc600078ec0ff */
[----:B------:R-:W0:Y:S01]  /*05d0*/  LDS R15, [R15] ;  /* 0x000000000f0f7984 */ /* 0x000e220000000800 */
[----:B------:R-:W-:Y:S02]  /*05e0*/  IADD3 R27, R10, R5, RZ ;  /* 0x000000050a1b7210 */ /* 0x000fe40007ffe0ff */
[----:B------:R-:W-:Y:S01]  /*05f0*/  LEA.HI R10, R7, R24, RZ, 0x8 ;  /* 0x00000018070a7211 */ /* 0x000fe200078f40ff */
[----:B------:R5:W3:Y:S01]  /*0600*/  @!P0 LDG.E.EL R23, desc[UR6][R8.64] ;  /* 0x0000000608178981 */ /* 0x000ae2000c2e1900 */
[----:B------:R-:W-:Y:S02]  /*0610*/  LOP3.LUT R22, R16, 0x300, RZ, 0xfc, !PT ;  /* 0x0000030010167812 */ /* 0x000fe400078efcff */
[----:B------:R-:W-:Y:S01]  /*0620*/  LOP3.LUT R10, R10, 0xffffff00, RZ, 0xc0, !PT ;  /* 0xffffff000a0a7812 */ /* 0x000fe200078ec0ff */
[----:B-----5:R-:W-:-:S03]  /*0630*/  IMAD.WIDE R8, R11, 0x4, R18 ;  /* 0x000000040b087825 */ /* 0x020fc600078e0212 */
[----:B------:R-:W-:Y:S02]  /*0640*/  IADD3 R29, R10, R5, RZ ;  /* 0x000000050a1d7210 */ /* 0x000fe40007ffe0ff */
[----:B------:R-:W-:Y:S01]  /*0650*/  LEA.HI R10, R7, R22, RZ, 0x8 ;  /* 0x00000016070a7211 */ /* 0x000fe200078f40ff */
[----:B------:R-:W-:Y:S01]  /*0660*/  IMAD.MOV.U32 R11, RZ, RZ, RZ ;  /* 0x000000ffff0b7224 */ /* 0x000fe200078e00ff */
[----:B------:R5:W3:Y:S02]  /*0670*/  @!P0 LDG.E.EL R21, desc[UR6][R8.64] ;  /* 0x0000000608158981 */ /* 0x000ae4000c2e1900 */
[----:B------:R-:W-:Y:S01]  /*0680*/  LOP3.LUT R10, R10, 0xffffff00, RZ, 0xc0, !PT ;  /* 0xffffff000a0a7812 */ /* 0x000fe200078ec0ff */
[----:B-----5:R-:W-:-:S04]  /*0690*/  IMAD.WIDE R8, R27, 0x4, R18 ;  /* 0x000000041b087825 */ /* 0x020fc800078e0212 */
[----:B------:R-:W-:Y:S01]  /*06a0*/  IMAD.MOV.U32 R27, RZ, RZ, RZ ;  /* 0x000000ffff1b7224 */ /* 0x000fe200078e00ff */
[----:B------:R5:W3:Y:S02]  /*06b0*/  @!P0 LDG.E.EL R11, desc[UR6][R8.64] ;  /* 0x00000006080b8981 */ /* 0x000ae4000c2e1900 */
[----:B-----5:R-:W-:Y:S01]  /*06c0*/  IMAD.WIDE R8, R29, 0x4, R18 ;  /* 0x000000041d087825 */ /* 0x020fe200078e0212 */
[----:B------:R-:W-:-:S04]  /*06d0*/  IADD3 R29, R10, R5, RZ ;  /* 0x000000050a1d7210 */ /* 0x000fc80007ffe0ff */
[----:B------:R5:W3:Y:S02]  /*06e0*/  @!P0 LDG.E.EL R27, desc[UR6][R8.64] ;  /* 0x00000006081b8981 */ /* 0x000ae4000c2e1900 */
[----:B-----5:R-:W-:Y:S01]  /*06f0*/  IMAD.WIDE R8, R29, 0x4, R18 ;  /* 0x000000041d087825 */ /* 0x020fe200078e0212 */
[----:B------:R-:W-:-:S04]  /*0700*/  LOP3.LUT R29, R16, 0x380, RZ, 0xfc, !PT ;  /* 0x00000380101d7812 */ /* 0x000fc800078efcff */
[----:B------:R-:W-:-:S04]  /*0710*/  LEA.HI R7, R7, R29, RZ, 0x8 ;  /* 0x0000001d07077211 */ /* 0x000fc800078f40ff */
[----:B------:R-:W-:-:S04]  /*0720*/  LOP3.LUT R7, R7, 0xffffff00, RZ, 0xc0, !PT ;  /* 0xffffff0007077812 */ /* 0x000fc800078ec0ff */
[----:B------:R-:W-:Y:S01]  /*0730*/  IADD3 R7, R7, R5, RZ ;  /* 0x0000000507077210 */ /* 0x000fe20007ffe0ff */
[----:B------:R-:W-:-:S04]  /*0740*/  IMAD.MOV.U32 R10, RZ, RZ, RZ ;  /* 0x000000ffff0a7224 */ /* 0x000fc800078e00ff */
[----:B------:R-:W-:Y:S02]  /*0750*/  IMAD.WIDE R18, R7, 0x4, R18 ;  /* 0x0000000407127825 */ /* 0x000fe400078e0212 */
[----:B------:R5:W3:Y:S02]  /*0760*/  @!P0 LDG.E.EL R10, desc[UR6][R8.64] ;  /* 0x00000006080a8981 */ /* 0x000ae4000c2e1900 */
[----:B------:R-:W-:-:S06]  /*0770*/  IMAD.MOV.U32 R7, RZ, RZ, RZ ;  /* 0x000000ffff077224 */ /* 0x000fcc00078e00ff */
[----:B------:R0:W3:Y:S01]  /*0780*/  @!P0 LDG.E.EL R7, desc[UR6][R18.64] ;  /* 0x0000000612078981 */ /* 0x0000e2000c2e1900 */
[--C-:B------:R-:W-:Y:S01]  /*0790*/  IMAD R14, R14, 0x100, R5.reuse ;  /* 0x000001000e0e7824 */ /* 0x100fe200078e0205 */
[-C--:B------:R-:W-:Y:S01]  /*07a0*/  LEA R26, R26, R5.reuse, 0x8 ;  /* 0x000000051a1a7211 */ /* 0x080fe200078e40ff */
[----:B------:R-:W-:Y:S01]  /*07b0*/  IMAD R24, R24, 0x100, R5 ;  /* 0x0000010018187824 */ /* 0x000fe200078e0205 */
[----:B------:R-:W-:Y:S01]  /*07c0*/  LEA R22, R22, R5, 0x8 ;  /* 0x0000000516167211 */ /* 0x000fe200078e40ff */
[----:B--2---:R-:W-:Y:S01]  /*07d0*/  FADD R25, R25, 9.9999997171806853657e-10 ;  /* 0x3089705f19197421 */ /* 0x004fe20000000000 */
[----:B----4-:R-:W-:-:S03]  /*07e0*/  FADD R28, R28, 9.9999997171806853657e-10 ;  /* 0x3089705f1c1c7421 */ /* 0x010fc60000000000 */
[----:B-----5:R-:W-:Y:S08]  /*07f0*/  MUFU.SQRT R8, R25 ;  /* 0x0000001900087308 */ /* 0x020ff00000002000 */
[----:B------:R-:W2:Y:S01]  /*0800*/  MUFU.SQRT R28, R28 ;  /* 0x0000001c001c7308 */ /* 0x000ea20000002000 */
[----:B---3--:R-:W-:Y:S01]  /*0810*/  FADD R9, R23, 9.9999997171806853657e-10 ;  /* 0x3089705f17097421 */ /* 0x008fe20000000000 */
[----:B--2---:R-:W-:Y:S01]  /*0820*/  FADD R23, R28, 1.00000001335143196e-10 ;  /* 0x2edbe6ff1c177421 */ /* 0x004fe20000000000 */
[----:B------:R-:W-:-:S05]  /*0830*/  FADD R28, R8, 1.00000001335143196e-10 ;  /* 0x2edbe6ff081c7421 */ /* 0x000fca0000000000 */
[----:B------:R-:W-:Y:S01]  /*0840*/  MUFU.SQRT R9, R9 ;  /* 0x0000000900097308 */ /* 0x000fe20000002000 */
[----:B------:R-:W-:Y:S01]  /*0850*/  FADD R21, R21, 9.9999997171806853657e-10 ;  /* 0x3089705f15157421 */ /* 0x000fe20000000000 */
[----:B------:R-:W-:-:S06]  /*0860*/  FSETP.GT.AND P1, PT, R28, 8.50705917302346158658e+37, PT ;  /* 0x7e8000001c00780b */ /* 0x000fcc0003f24000 */
[----:B------:R-:W-:Y:S01]  /*0870*/  MUFU.SQRT R21, R21 ;  /* 0x0000001500157308 */ /* 0x000fe20000002000 */
[----:B------:R-:W-:-:S07]  /*0880*/  FADD R11, R11, 9.9999997171806853657e-10 ;  /* 0x3089705f0b0b7421 */ /* 0x000fce0000000000 */
[----:B------:R-:W2:Y:S01]  /*0890*/  MUFU.SQRT R11, R11 ;  /* 0x0000000b000b7308 */ /* 0x000ea20000002000 */
[----:B0-----:R-:W-:-:S07]  /*08a0*/  FADD R18, R27, 9.9999997171806853657e-10 ;  /* 0x3089705f1b127421 */ /* 0x001fce0000000000 */
[----:B------:R-:W0:Y:S01]  /*08b0*/  MUFU.SQRT R18, R18 ;  /* 0x0000001200127308 */ /* 0x000e220000002000 */
[----:B------:R-:W-:Y:S01]  /*08c0*/  FSETP.GT.AND P6, PT, R23, 8.50705917302346158658e+37, PT ;  /* 0x7e8000001700780b */ /* 0x000fe20003fc4000 */
[----:B--2---:R-:W-:Y:S01]  /*08d0*/  FADD R11, R11, 1.00000001335143196e-10 ;  /* 0x2edbe6ff0b0b7421 */ /* 0x004fe20000000000 */
[----:B------:R-:W-:Y:S01]  /*08e0*/  FADD R9, R9, 1.00000001335143196e-10 ;  /* 0x2edbe6ff09097421 */ /* 0x000fe20000000000 */
[----:B------:R-:W-:Y:S01]  /*08f0*/  FADD R19, R21, 1.00000001335143196e-10 ;  /* 0x2edbe6ff15137421 */ /* 0x000fe20000000000 */
[----:B------:R-:W-:Y:S01]  /*0900*/  FADD R10, R10, 9.9999997171806853657e-10 ;  /* 0x3089705f0a0a7421 */ /* 0x000fe20000000000 */
[----:B------:R-:W-:-:S05]  /*0910*/  FADD R7, R7, 9.9999997171806853657e-10 ;  /* 0x3089705f07077421 */ /* 0x000fca0000000000 */
[----:B------:R-:W2:Y:S08]  /*0920*/  MUFU.SQRT R10, R10 ;  /* 0x0000000a000a7308 */ /* 0x000eb00000002000 */
[----:B------:R-:W3:Y:S01]  /*0930*/  MUFU.SQRT R7, R7 ;  /* 0x0000000700077308 */ /* 0x000ee20000002000 */
[----:B0-----:R-:W-:Y:S01]  /*0940*/  FADD R18, R18, 1.00000001335143196e-10 ;  /* 0x2edbe6ff12127421 */ /* 0x001fe20000000000 */
[----:B------:R-:W-:Y:S01]  /*0950*/  @P1 FMUL R28, R28, 0.25 ;  /* 0x3e8000001c1c1820 */ /* 0x000fe20000400000 */
[----:B------:R-:W-:Y:S01]  /*0960*/  FSETP.GT.AND P4, PT, R11, 8.50705917302346158658e+37, PT ;  /* 0x7e8000000b00780b */ /* 0x000fe20003f84000 */
[----:B------:R-:W-:Y:S01]  /*0970*/  @P1 FMUL R17, R17, 0.25 ;  /* 0x3e80000011111820 */ /* 0x000fe20000400000 */
[----:B--2---:R-:W-:Y:S01]  /*0980*/  FADD R10, R10, 1.00000001335143196e-10 ;  /* 0x2edbe6ff0a0a7421 */ /* 0x004fe20000000000 */
[----:B------:R-:W-:Y:S01]  /*0990*/  @P6 FMUL R23, R23, 0.25 ;  /* 0x3e80000017176820 */ /* 0x000fe20000400000 */
[----:B------:R-:W-:Y:S01]  /*09a0*/  FSETP.GT.AND P2, PT, R9, 8.50705917302346158658e+37, PT ;  /* 0x7e8000000900780b */ /* 0x000fe20003f44000 */
[----:B---3--:R-:W-:Y:S01]  /*09b0*/  FADD R7, R7, 1.00000001335143196e-10 ;  /* 0x2edbe6ff07077421 */ /* 0x008fe20000000000 */
[----:B------:R-:W-:Y:S01]  /*09c0*/  FSETP.GT.AND P3, PT, R19, 8.50705917302346158658e+37, PT ;  /* 0x7e8000001300780b */ /* 0x000fe20003f64000 */
[----:B------:R-:W-:Y:S01]  /*09d0*/  @P6 FMUL R3, R3, 0.25 ;  /* 0x3e80000003036820 */ /* 0x000fe20000400000 */
[----:B------:R-:W-:-:S02]  /*09e0*/  FSETP.GT.AND P5, PT, R18, 8.50705917302346158658e+37, PT ;  /* 0x7e8000001200780b */ /* 0x000fc40003fa4000 */
[----:B------:R-:W-:Y:S02]  /*09f0*/  FSETP.GT.AND P1, PT, R7, 8.50705917302346158658e+37, PT ;  /* 0x7e8000000700780b */ /* 0x000fe40003f24000 */
[----:B------:R-:W-:Y:S01]  /*0a00*/  FSETP.GT.AND P6, PT, R10, 8.50705917302346158658e+37, PT ;  /* 0x7e8000000a00780b */ /* 0x000fe20003fc4000 */
[----:B------:R-:W-:Y:S01]  /*0a10*/  IMAD R25, R0, 0x100, R5 ;  /* 0x0000010000197824 */ /* 0x000fe200078e0205 */
[----:B------:R-:W-:Y:S02]  /*0a20*/  LEA R0, R20, R5, 0x8 ;  /* 0x0000000514007211 */ /* 0x000fe400078e40ff */
[----:B------:R-:W0:Y:S01]  /*0a30*/  LDC.64 R20, c[0x0][0x220] ;  /* 0x00008800ff147b82 */ /* 0x000e220000000a00 */
[----:B------:R-:W-:Y:S01]  /*0a40*/  @P4 FMUL R11, R11, 0.25 ;  /* 0x3e8000000b0b4820 */ /* 0x000fe20000400000 */
[----:B------:R-:W-:Y:S01]  /*0a50*/  @P2 FMUL R9, R9, 0.25 ;  /* 0x3e80000009092820 */ /* 0x000fe20000400000 */
[----:B------:R-:W-:Y:S02]  /*0a60*/  @P3 FMUL R19, R19, 0.25 ;  /* 0x3e80000013133820 */ /* 0x000fe40000400000 */
[----:B------:R-:W-:-:S02]  /*0a70*/  @P5 FMUL R18, R18, 0.25 ;  /* 0x3e80000012125820 */ /* 0x000fc40000400000 */
[----:B------:R-:W-:Y:S02]  /*0a80*/  @P1 FMUL R7, R7, 0.25 ;  /* 0x3e80000007071820 */ /* 0x000fe40000400000 */
[----:B------:R-:W-:Y:S01]  /*0a90*/  @P6 FMUL R10, R10, 0.25 ;  /* 0x3e8000000a0a6820 */ /* 0x000fe20000400000 */
[----:B------:R2:W3:Y:S08]  /*0aa0*/  MUFU.RCP R8, R23 ;  /* 0x0000001700087308 */ /* 0x0004f00000001000 */
[----:B------:R-:W4:Y:S08]  /*0ab0*/  MUFU.RCP R11, R11 ;  /* 0x0000000b000b7308 */ /* 0x000f300000001000 */
[----:B------:R-:W5:Y:S08]  /*0ac0*/  MUFU.RCP R27, R18 ;  /* 0x00000012001b7308 */ /* 0x000f700000001000 */
[----:B------:R-:W0:Y:S08]  /*0ad0*/  MUFU.RCP R7, R7 ;  /* 0x0000000700077308 */ /* 0x000e300000001000 */
[----:B------:R-:W0:Y:S08]  /*0ae0*/  MUFU.RCP R28, R28 ;  /* 0x0000001c001c7308 */ /* 0x000e300000001000 */
[----:B------:R-:W0:Y:S08]  /*0af0*/  MUFU.RCP R9, R9 ;  /* 0x0000000900097308 */ /* 0x000e300000001000 */
[----:B------:R-:W0:Y:S08]  /*0b00*/  MUFU.RCP R19, R19 ;  /* 0x0000001300137308 */ /* 0x000e300000001000 */
[----:B------:R-:W0:Y:S01]  /*0b10*/  MUFU.RCP R10, R10 ;  /* 0x0000000a000a7308 */ /* 0x000e220000001000 */
[----:B--2---:R-:W-:Y:S01]  /*0b20*/  LEA R23, R16, R5, 0x8 ;  /* 0x0000000510177211 */ /* 0x004fe200078e40ff */
[----:B------:R-:W-:Y:S01]  /*0b30*/  @P4 FMUL R2, R2, 0.25 ;  /* 0x3e80000002024820 */ /* 0x000fe20000400000 */
[----:B-1----:R-:W-:Y:S01]  /*0b40*/  @P5 FMUL R6, R6, 0.25 ;  /* 0x3e80000006065820 */ /* 0x002fe20000400000 */
[----:B------:R-:W-:Y:S01]  /*0b50*/  @P1 FMUL R4, R4, 0.25 ;  /* 0x3e80000004041820 */ /* 0x000fe20000400000 */
[----:B------:R-:W-:Y:S01]  /*0b60*/  @P2 FMUL R13, R13, 0.25 ;  /* 0x3e8000000d0d2820 */ /* 0x000fe20000400000 */
[----:B------:R-:W-:Y:S01]  /*0b70*/  @P3 FMUL R12, R12, 0.25 ;  /* 0x3e8000000c0c3820 */ /* 0x000fe20000400000 */
[----:B------:R-:W-:Y:S01]  /*0b80*/  @P6 FMUL R15, R15, 0.25 ;  /* 0x3e8000000f0f6820 */ /* 0x000fe20000400000 */
[----:B---3--:R-:W-:Y:S01]  /*0b90*/  FMUL R8, R8, R3 ;  /* 0x0000000308087220 */ /* 0x008fe20000400000 */
[----:B----4-:R-:W-:Y:S01]  /*0ba0*/  FMUL R11, R11, R2 ;  /* 0x000000020b0b7220 */ /* 0x010fe20000400000 */
[----:B-----5:R-:W-:Y:S01]  /*0bb0*/  FMUL R27, R27, R6 ;  /* 0x000000061b1b7220 */ /* 0x020fe20000400000 */
[----:B0-----:R-:W-:Y:S01]  /*0bc0*/  FMUL R4, R7, R4 ;  /* 0x0000000407047220 */ /* 0x001fe20000400000 */
[----:B------:R-:W-:-:S04]  /*0bd0*/  IMAD.WIDE R2, R23, 0x4, R20 ;  /* 0x0000000417027825 */ /* 0x000fc800078e0214 */
[----:B------:R-:W-:Y:S01]  /*0be0*/  FMUL R28, R28, R17 ;  /* 0x000000111c1c7220 */ /* 0x000fe20000400000 */
[----:B------:R-:W-:Y:S01]  /*0bf0*/  FMUL R9, R9, R13 ;  /* 0x0000000d09097220 */ /* 0x000fe20000400000 */
[----:B------:R-:W-:Y:S01]  /*0c00*/  FMUL R19, R19, R12 ;  /* 0x0000000c13137220 */ /* 0x000fe20000400000 */
[----:B------:R-:W-:-:S04]  /*0c10*/  IMAD.WIDE R6, R25, 0x4, R20 ;  /* 0x0000000419067825 */ /* 0x000fc800078e0214 */
[----:B------:R-:W-:Y:S01]  /*0c20*/  FMUL R10, R10, R15 ;  /* 0x0000000f0a0a7220 */ /* 0x000fe20000400000 */
[--C-:B------:R-:W-:Y:S01]  /*0c30*/  IMAD.WIDE R12, R0, 0x4, R20.reuse ;  /* 0x00000004000c7825 */ /* 0x100fe200078e0214 */
[----:B------:R0:W-:Y:S03]  /*0c40*/  @!P0 STG.E desc[UR6][R2.64], R8 ;  /* 0x0000000802008986 */ /* 0x0001e6000c101906 */
[--C-:B------:R-:W-:Y:S01]  /*0c50*/  IMAD.WIDE R14, R14, 0x4, R20.reuse ;  /* 0x000000040e0e7825 */ /* 0x100fe200078e0214 */
[----:B------:R0:W-:Y:S03]  /*0c60*/  @!P0 STG.E desc[UR6][R6.64], R28 ;  /* 0x0000001c06008986 */ /* 0x0001e6000c101906 */
[--C-:B------:R-:W-:Y:S01]  /*0c70*/  IMAD.WIDE R16, R26, 0x4, R20.reuse ;  /* 0x000000041a107825 */ /* 0x100fe200078e0214 */
[----:B------:R0:W-:Y:S03]  /*0c80*/  @!P0 STG.E desc[UR6][R12.64], R9 ;  /* 0x000000090c008986 */ /* 0x0001e6000c101906 */
[--C-:B------:R-:W-:Y:S01]  /*0c90*/  IMAD.WIDE R24, R24, 0x4, R20.reuse ;  /* 0x0000000418187825 */ /* 0x100fe200078e0214 */
[----:B------:R0:W-:Y:S03]  /*0ca0*/  @!P0 STG.E desc[UR6][R14.64], R19 ;  /* 0x000000130e008986 */ /* 0x0001e6000c101906 */
[----:B------:R-:W-:Y:S01]  /*0cb0*/  IMAD.WIDE R22, R22, 0x4, R20 ;  /* 0x0000000416167825 */ /* 0x000fe200078e0214 */
[----:B------:R0:W-:Y:S03]  /*0cc0*/  @!P0 STG.E desc[UR6][R16.64], R11 ;  /* 0x0000000b10008986 */ /* 0x0001e6000c101906 */
[----:B------:R-:W-:Y:S01]  /*0cd0*/  IMAD R5, R29, 0x100, R5 ;  /* 0x000001001d057824 */ /* 0x000fe200078e0205 */
[----:B------:R0:W-:Y:S04]  /*0ce0*/  @!P0 STG.E desc[UR6][R24.64], R27 ;  /* 0x0000001b18008986 */ /* 0x0001e8000c101906 */
[----:B------:R0:W-:Y:S01]  /*0cf0*/  @!P0 STG.E desc[UR6][R22.64], R10 ;  /* 0x0000000a16008986 */ /* 0x0001e2000c101906 */
[----:B------:R-:W-:Y:S01]  /*0d00*/  IMAD.WIDE R20, R5, 0x4, R20 ;  /* 0x0000000405147825 */ /* 0x000fe200078e0214 */
[----:B0-----:R-:W-:Y:S06]  /*0d10*/  @P0 EXIT ;  /* 0x000000000000094d */ /* 0x001fec0003800000 */
[----:B------:R-:W-:Y:S01]  /*0d20*/  STG.E desc[UR6][R20.64], R4 ;  /* 0x0000000414007986 */ /* 0x000fe2000c101906 */
[----:B------:R-:W-:Y:S05]  /*0d30*/  EXIT ;  /* 0x000000000000794d */ /* 0x000fea0003800000 */
.L_x_0:
[----:B------:R-:W-:-:S00]  /*0d40*/  BRA `(.L_x_0) ;  /* 0xfffffffc00fc7947 */ /* 0x000fc0000383ffff */
[----:B------:R-:W-:-:S00]  /*0d50*/  NOP ;  /* 0x0000000000007918 */ /* 0x000fc00000000000 */
        /* <DEDUP_REMOVED lines=10> */
.L_x_1:


//--------------------- .nv.global.init           --------------------------
	.section	.nv.global.init,"aw",@progbits
.nv.global.init:
	.type		_$_str,@object
	.size		_$_str,(_$_str_$_2 - _$_str)
_$_str:
        /*0000*/ 	.byte	0x5f, 0x5f, 0x43, 0x55, 0x44, 0x41, 0x5f, 0x46, 0x54, 0x5a, 0x00
	.type		_$_str_$_2,@object
	.size		_$_str_$_2,(.L_1 - _$_str_$_2)
_$_str_$_2:
        /*000b*/ 	.byte	0x5f, 0x5f, 0x43, 0x55, 0x44, 0x41, 0x5f, 0x50, 0x52, 0x45, 0x43, 0x5f, 0x53, 0x51, 0x52, 0x54
        /*001b*/ 	.byte	0x00
.L_1:


//--------------------- .nv.shared.triton_poi_fused_add_div_sqrt_18 --------------------------
	.section	.nv.shared.triton_poi_fused_add_div_sqrt_18,"aw",@nobits
	.sectionflags	@""
	.align	16
	.zero		1024


//--------------------- .nv.constant0.triton_poi_fused_add_div_sqrt_18 --------------------------
	.section	.nv.constant0.triton_poi_fused_add_div_sqrt_18,"a",@progbits
	.sectionflags	@""
	.align	4
.nv.constant0.triton_poi_fused_add_div_sqrt_18:
	.zero		560
